//
// Generated by NVIDIA NVVM Compiler
//
// Compiler Build ID: CL-36424714
// Cuda compilation tools, release 13.0, V13.0.88
// Based on NVVM 20.0.0
//

.version 9.0
.target sm_100
.address_size 64

	// .globl	_Z14smootherKernelPimm

.visible .entry _Z14smootherKernelPimm(
	.param .u64 .ptr .align 1 _Z14smootherKernelPimm_param_0,
	.param .u64 _Z14smootherKernelPimm_param_1,
	.param .u64 _Z14smootherKernelPimm_param_2
)
{
	.reg .pred 	%p<4>;
	.reg .b32 	%r<80>;
	.reg .b64 	%rd<27>;

	ld.param.u64 	%rd3, [_Z14smootherKernelPimm_param_0];
	ld.param.u64 	%rd5, [_Z14smootherKernelPimm_param_1];
	ld.param.u64 	%rd6, [_Z14smootherKernelPimm_param_2];
	mov.u32 	%r1, %tid.x;
	mov.u32 	%r2, %ctaid.x;
	mov.u32 	%r3, %ntid.x;
	mad.lo.s32 	%r4, %r2, %r3, %r1;
	mov.u32 	%r5, %tid.y;
	mov.u32 	%r6, %ctaid.y;
	mov.u32 	%r7, %ntid.y;
	mad.lo.s32 	%r8, %r6, %r7, %r5;
	cvt.u64.u32 	%rd1, %r4;
	setp.le.u64 	%p1, %rd6, %rd1;
	cvt.u64.u32 	%rd2, %r8;
	setp.le.u64 	%p2, %rd5, %rd2;
	or.pred  	%p3, %p1, %p2;
	@%p3 bra 	$L__BB0_2;
	cvt.u32.u64 	%r10, %rd1;
	cvta.to.global.u64 	%rd7, %rd3;
	mad.lo.s64 	%rd8, %rd5, %rd1, %rd2;
	shl.b64 	%rd9, %rd8, 2;
	add.s64 	%rd10, %rd7, %rd9;
	ld.global.u32 	%r11, [%rd10];
	shl.b32 	%r12, %r11, 1;
	ld.global.u32 	%r13, [%rd10+4];
	shl.b32 	%r14, %r13, 2;
	add.s32 	%r15, %r14, %r12;
	ld.global.u32 	%r16, [%rd10+8];
	mad.lo.s32 	%r17, %r16, 5, %r15;
	ld.global.u32 	%r18, [%rd10+12];
	shl.b32 	%r19, %r18, 2;
	add.s32 	%r20, %r19, %r17;
	ld.global.u32 	%r21, [%rd10+16];
	shl.b32 	%r22, %r21, 1;
	add.s32 	%r23, %r22, %r20;
	add.s32 	%r24, %r10, 1;
	cvt.u64.u32 	%rd11, %r24;
	mad.lo.s64 	%rd12, %rd5, %rd11, %rd2;
	shl.b64 	%rd13, %rd12, 2;
	add.s64 	%rd14, %rd7, %rd13;
	ld.global.u32 	%r25, [%rd14];
	shl.b32 	%r26, %r25, 2;
	add.s32 	%r27, %r26, %r23;
	ld.global.u32 	%r28, [%rd14+4];
	mad.lo.s32 	%r29, %r28, 9, %r27;
	ld.global.u32 	%r30, [%rd14+8];
	mad.lo.s32 	%r31, %r30, 12, %r29;
	ld.global.u32 	%r32, [%rd14+12];
	mad.lo.s32 	%r33, %r32, 9, %r31;
	ld.global.u32 	%r34, [%rd14+16];
	shl.b32 	%r35, %r34, 2;
	add.s32 	%r36, %r35, %r33;
	add.s32 	%r37, %r10, 2;
	cvt.u64.u32 	%rd15, %r37;
	mad.lo.s64 	%rd16, %rd5, %rd15, %rd2;
	shl.b64 	%rd17, %rd16, 2;
	add.s64 	%rd18, %rd7, %rd17;
	ld.global.u32 	%r38, [%rd18];
	mad.lo.s32 	%r39, %r38, 5, %r36;
	ld.global.u32 	%r40, [%rd18+4];
	mad.lo.s32 	%r41, %r40, 12, %r39;
	ld.global.u32 	%r42, [%rd18+8];
	mad.lo.s32 	%r43, %r42, 15, %r41;
	ld.global.u32 	%r44, [%rd18+12];
	mad.lo.s32 	%r45, %r44, 12, %r43;
	ld.global.u32 	%r46, [%rd18+16];
	mad.lo.s32 	%r47, %r46, 5, %r45;
	add.s32 	%r48, %r10, 3;
	cvt.u64.u32 	%rd19, %r48;
	mad.lo.s64 	%rd20, %rd5, %rd19, %rd2;
	shl.b64 	%rd21, %rd20, 2;
	add.s64 	%rd22, %rd7, %rd21;
	ld.global.u32 	%r49, [%rd22];
	shl.b32 	%r50, %r49, 2;
	add.s32 	%r51, %r50, %r47;
	ld.global.u32 	%r52, [%rd22+4];
	mad.lo.s32 	%r53, %r52, 9, %r51;
	ld.global.u32 	%r54, [%rd22+8];
	mad.lo.s32 	%r55, %r54, 12, %r53;
	ld.global.u32 	%r56, [%rd22+12];
	mad.lo.s32 	%r57, %r56, 9, %r55;
	ld.global.u32 	%r58, [%rd22+16];
	shl.b32 	%r59, %r58, 2;
	add.s32 	%r60, %r59, %r57;
	add.s32 	%r61, %r10, 4;
	cvt.u64.u32 	%rd23, %r61;
	mad.lo.s64 	%rd24, %rd5, %rd23, %rd2;
	shl.b64 	%rd25, %rd24, 2;
	add.s64 	%rd26, %rd7, %rd25;
	ld.global.u32 	%r62, [%rd26];
	shl.b32 	%r63, %r62, 1;
	add.s32 	%r64, %r63, %r60;
	ld.global.u32 	%r65, [%rd26+4];
	shl.b32 	%r66, %r65, 2;
	add.s32 	%r67, %r66, %r64;
	ld.global.u32 	%r68, [%rd26+8];
	mad.lo.s32 	%r69, %r68, 5, %r67;
	ld.global.u32 	%r70, [%rd26+12];
	shl.b32 	%r71, %r70, 2;
	add.s32 	%r72, %r71, %r69;
	ld.global.u32 	%r73, [%rd26+16];
	shl.b32 	%r74, %r73, 1;
	add.s32 	%r75, %r74, %r72;
	mul.hi.s32 	%r76, %r75, 432197967;
	shr.u32 	%r77, %r76, 31;
	shr.s32 	%r78, %r76, 4;
	add.s32 	%r79, %r78, %r77;
	st.global.u32 	[%rd10], %r79;
$L__BB0_2:
	ret;

}
	// .globl	_Z20borderDetectorKernelPiS_mm
.visible .entry _Z20borderDetectorKernelPiS_mm(
	.param .u64 .ptr .align 1 _Z20borderDetectorKernelPiS_mm_param_0,
	.param .u64 .ptr .align 1 _Z20borderDetectorKernelPiS_mm_param_1,
	.param .u64 _Z20borderDetectorKernelPiS_mm_param_2,
	.param .u64 _Z20borderDetectorKernelPiS_mm_param_3
)
{
	.reg .pred 	%p<6>;
	.reg .b32 	%r<39>;
	.reg .b32 	%f<3>;
	.reg .b64 	%rd<22>;

	ld.param.u64 	%rd3, [_Z20borderDetectorKernelPiS_mm_param_0];
	ld.param.u64 	%rd4, [_Z20borderDetectorKernelPiS_mm_param_1];
	ld.param.u64 	%rd6, [_Z20borderDetectorKernelPiS_mm_param_2];
	ld.param.u64 	%rd7, [_Z20borderDetectorKernelPiS_mm_param_3];
	mov.u32 	%r1, %tid.x;
	mov.u32 	%r2, %ctaid.x;
	mov.u32 	%r3, %ntid.x;
	mad.lo.s32 	%r4, %r2, %r3, %r1;
	mov.u32 	%r5, %tid.y;
	mov.u32 	%r6, %ctaid.y;
	mov.u32 	%r7, %ntid.y;
	mad.lo.s32 	%r8, %r6, %r7, %r5;
	cvt.u64.u32 	%rd1, %r4;
	setp.le.u64 	%p1, %rd7, %rd1;
	cvt.u64.u32 	%rd2, %r8;
	setp.le.u64 	%p2, %rd6, %rd2;
	or.pred  	%p3, %p1, %p2;
	@%p3 bra 	$L__BB1_2;
	cvt.u32.u64 	%r10, %rd1;
	cvta.to.global.u64 	%rd8, %rd3;
	cvta.to.global.u64 	%rd9, %rd4;
	mad.lo.s64 	%rd10, %rd6, %rd1, %rd2;
	shl.b64 	%rd11, %rd10, 2;
	add.s64 	%rd12, %rd8, %rd11;
	ld.global.u32 	%r11, [%rd12];
	ld.global.u32 	%r12, [%rd12+8];
	add.s32 	%r13, %r10, 1;
	cvt.u64.u32 	%rd13, %r13;
	mad.lo.s64 	%rd14, %rd6, %rd13, %rd2;
	shl.b64 	%rd15, %rd14, 2;
	add.s64 	%rd16, %rd8, %rd15;
	ld.global.u32 	%r14, [%rd16];
	shl.b32 	%r15, %r14, 1;
	ld.global.u32 	%r16, [%rd16+8];
	add.s32 	%r17, %r10, 2;
	cvt.u64.u32 	%rd17, %r17;
	mad.lo.s64 	%rd18, %rd6, %rd17, %rd2;
	shl.b64 	%rd19, %rd18, 2;
	add.s64 	%rd20, %rd8, %rd19;
	ld.global.u32 	%r18, [%rd20];
	ld.global.u32 	%r19, [%rd20+8];
	sub.s32 	%r20, %r11, %r12;
	add.s32 	%r21, %r20, %r15;
	add.s32 	%r22, %r21, %r18;
	shl.b32 	%r23, %r16, 1;
	add.s32 	%r24, %r23, %r19;
	sub.s32 	%r25, %r22, %r24;
	ld.global.u32 	%r26, [%rd12+4];
	shl.b32 	%r27, %r26, 1;
	ld.global.u32 	%r28, [%rd20+4];
	add.s32 	%r29, %r27, %r11;
	add.s32 	%r30, %r29, %r12;
	shl.b32 	%r31, %r28, 1;
	add.s32 	%r32, %r18, %r31;
	add.s32 	%r33, %r32, %r19;
	sub.s32 	%r34, %r30, %r33;
	mul.lo.s32 	%r35, %r25, %r25;
	mad.lo.s32 	%r36, %r34, %r34, %r35;
	cvt.rn.f32.u32 	%f1, %r36;
	sqrt.rp.f32 	%f2, %f1;
	setp.gt.f32 	%p4, %f2, 0f43160000;
	setp.lt.f32 	%p5, %f2, 0f43480000;
	selp.b32 	%r37, 255, 0, %p5;
	selp.b32 	%r38, %r37, 0, %p4;
	add.s64 	%rd21, %rd9, %rd11;
	st.global.u32 	[%rd21], %r38;
$L__BB1_2:
	ret;

}


// ===== COMPILED SASS (sm_100) =====

	.target	sm_100

	.elftype	@"ET_EXEC"


//--------------------- .note.nv.tkinfo           --------------------------
	.section	.note.nv.tkinfo,"",@"SHT_NOTE"
	.sectionflags	@"SHF_NOTE_NV_TKINFO"
	.tkinfo
        /*0018*/ 	.word	0x00000002
        /*0030*/ 	.string	""
        /*0030*/ 	.string	"ptxas"
        /*0030*/ 	.string	"Cuda compilation tools, release 13.0, V13.0.88"
        /*0030*/ 	.string	"Build cuda_13.0.r13.0/compiler.36424714_0"
        /*0030*/ 	.string	"-arch sm_100 -m 64 "



//--------------------- .note.nv.cuinfo           --------------------------
	.section	.note.nv.cuinfo,"",@"SHT_NOTE"
	.sectionflags	@"SHF_NOTE_NV_CUINFO"
        /*0018*/ 	.short	0x0002
        /*001a*/ 	.short	0x0064
        /*001c*/ 	.short	0x0082
	.zero		2


//--------------------- .nv.info                  --------------------------
	.section	.nv.info,"",@"SHT_CUDA_INFO"
	.align	4


	//----- nvinfo : EIATTR_REGCOUNT
	.align		4
        /*0000*/ 	.byte	0x04, 0x2f
        /*0002*/ 	.short	(.L_1 - .L_0)
	.align		4
.L_0:
        /*0004*/ 	.word	index@(_Z14smootherKernelPimm)
        /*0008*/ 	.word	0x00000020


	//----- nvinfo : EIATTR_FRAME_SIZE
	.align		4
.L_1:
        /*000c*/ 	.byte	0x04, 0x11
        /*000e*/ 	.short	(.L_3 - .L_2)
	.align		4
.L_2:
        /*0010*/ 	.word	index@(_Z14smootherKernelPimm)
        /*0014*/ 	.word	0x00000000


	//----- nvinfo : EIATTR_REGCOUNT
	.align		4
.L_3:
        /*0018*/ 	.byte	0x04, 0x2f
        /*001a*/ 	.short	(.L_5 - .L_4)
	.align		4
.L_4:
        /*001c*/ 	.word	index@(_Z20borderDetectorKernelPiS_mm)
        /*0020*/ 	.word	0x00000016


	//----- nvinfo : EIATTR_FRAME_SIZE
	.align		4
.L_5:
        /*0024*/ 	.byte	0x04, 0x11
        /*0026*/ 	.short	(.L_7 - .L_6)
	.align		4
.L_6:
        /*0028*/ 	.word	index@($__internal_0_$__cuda_sm20_sqrt_ru_f32_slowpath)
        /*002c*/ 	.word	0x00000000


	//----- nvinfo : EIATTR_FRAME_SIZE
	.align		4
.L_7:
        /*0030*/ 	.byte	0x04, 0x11
        /*0032*/ 	.short	(.L_9 - .L_8)
	.align		4
.L_8:
        /*0034*/ 	.word	index@(_Z20borderDetectorKernelPiS_mm)
        /*0038*/ 	.word	0x00000000


	//----- nvinfo : EIATTR_MIN_STACK_SIZE
	.align		4
.L_9:
        /*003c*/ 	.byte	0x04, 0x12
        /*003e*/ 	.short	(.L_11 - .L_10)
	.align		4
.L_10:
        /*0040*/ 	.word	index@(_Z20borderDetectorKernelPiS_mm)
        /*0044*/ 	.word	0x00000000


	//----- nvinfo : EIATTR_MIN_STACK_SIZE
	.align		4
.L_11:
        /*0048*/ 	.byte	0x04, 0x12
        /*004a*/ 	.short	(.L_13 - .L_12)
	.align		4
.L_12:
        /*004c*/ 	.word	index@(_Z14smootherKernelPimm)
        /*0050*/ 	.word	0x00000000
.L_13:


//--------------------- .nv.compat                --------------------------
	.section	.nv.compat,"",@"SHT_CUDA_COMPAT_INFO"
	.align	4
        /*0000*/ 	.byte	0x02, 0x09, 0x00, 0x00, 0x02, 0x02, 0x01, 0x00, 0x02, 0x05, 0x05, 0x00, 0x03, 0x07, 0x01, 0x01
        /*0010*/ 	.byte	0x02, 0x03, 0x00, 0x00, 0x02, 0x06, 0x01, 0x00, 0x04, 0x0b, 0x08, 0x00, 0x01, 0x00, 0x00, 0x00
        /*0020*/ 	.byte	0x00, 0x00, 0x00, 0x00


//--------------------- .nv.info._Z20borderDetectorKernelPiS_mm --------------------------
	.section	.nv.info._Z20borderDetectorKernelPiS_mm,"",@"SHT_CUDA_INFO"
	.sectionflags	@""
	.align	4


	//----- nvinfo : EIATTR_CUDA_API_VERSION
	.align		4
        /*0000*/ 	.byte	0x04, 0x37
        /*0002*/ 	.short	(.L_15 - .L_14)
.L_14:
        /*0004*/ 	.word	0x00000082


	//----- nvinfo : EIATTR_KPARAM_INFO
	.align		4
.L_15:
        /*0008*/ 	.byte	0x04, 0x17
        /*000a*/ 	.short	(.L_17 - .L_16)
.L_16:
        /*000c*/ 	.word	0x00000000
        /*0010*/ 	.short	0x0003
        /*0012*/ 	.short	0x0018
        /*0014*/ 	.byte	0x00, 0xf0, 0x21, 0x00


	//----- nvinfo : EIATTR_KPARAM_INFO
	.align		4
.L_17:
        /*0018*/ 	.byte	0x04, 0x17
        /*001a*/ 	.short	(.L_19 - .L_18)
.L_18:
        /*001c*/ 	.word	0x00000000
        /*0020*/ 	.short	0x0002
        /*0022*/ 	.short	0x0010
        /*0024*/ 	.byte	0x00, 0xf0, 0x21, 0x00


	//----- nvinfo : EIATTR_KPARAM_INFO
	.align		4
.L_19:
        /*0028*/ 	.byte	0x04, 0x17
        /*002a*/ 	.short	(.L_21 - .L_20)
.L_20:
        /*002c*/ 	.word	0x00000000
        /*0030*/ 	.short	0x0001
        /*0032*/ 	.short	0x0008
        /*0034*/ 	.byte	0x00, 0xf5, 0x21, 0x00


	//----- nvinfo : EIATTR_KPARAM_INFO
	.align		4
.L_21:
        /*0038*/ 	.byte	0x04, 0x17
        /*003a*/ 	.short	(.L_23 - .L_22)
.L_22:
        /*003c*/ 	.word	0x00000000
        /*0040*/ 	.short	0x0000
        /*0042*/ 	.short	0x0000
        /*0044*/ 	.byte	0x00, 0xf5, 0x21, 0x00


	//----- nvinfo : EIATTR_SPARSE_MMA_MASK
	.align		4
.L_23:
        /*0048*/ 	.byte	0x03, 0x50
        /*004a*/ 	.short	0x0000


	//----- nvinfo : EIATTR_MAXREG_COUNT
	.align		4
        /*004c*/ 	.byte	0x03, 0x1b
        /*004e*/ 	.short	0x00ff


	//----- nvinfo : EIATTR_MERCURY_ISA_VERSION
	.align		4
        /*0050*/ 	.byte	0x03, 0x5f
        /*0052*/ 	.short	0x0101


	//----- nvinfo : EIATTR_VRC_CTA_INIT_COUNT
	.align		4
        /*0054*/ 	.byte	0x02, 0x4a
	.zero		1
	.zero		1


	//----- nvinfo : EIATTR_EXIT_INSTR_OFFSETS
	.align		4
        /*0058*/ 	.byte	0x04, 0x1c
        /*005a*/ 	.short	(.L_25 - .L_24)


	//   ....[0]....
.L_24:
        /*005c*/ 	.word	0x000000e0


	//   ....[1]....
        /*0060*/ 	.word	0x000004e0


	//----- nvinfo : EIATTR_CRS_STACK_SIZE
	.align		4
.L_25:
        /*0064*/ 	.byte	0x04, 0x1e
        /*0066*/ 	.short	(.L_27 - .L_26)
.L_26:
        /*0068*/ 	.word	0x00000000


	//----- nvinfo : EIATTR_CBANK_PARAM_SIZE
	.align		4
.L_27:
        /*006c*/ 	.byte	0x03, 0x19
        /*006e*/ 	.short	0x0020


	//----- nvinfo : EIATTR_PARAM_CBANK
	.align		4
        /*0070*/ 	.byte	0x04, 0x0a
        /*0072*/ 	.short	(.L_29 - .L_28)
	.align		4
.L_28:
        /*0074*/ 	.word	index@(.nv.constant0._Z20borderDetectorKernelPiS_mm)
        /*0078*/ 	.short	0x0380
        /*007a*/ 	.short	0x0020


	//----- nvinfo : EIATTR_SW_WAR
	.align		4
.L_29:
        /*007c*/ 	.byte	0x04, 0x36
        /*007e*/ 	.short	(.L_31 - .L_30)
.L_30:
        /*0080*/ 	.word	0x00000008
.L_31:


//--------------------- .nv.info._Z14smootherKernelPimm --------------------------
	.section	.nv.info._Z14smootherKernelPimm,"",@"SHT_CUDA_INFO"
	.sectionflags	@""
	.align	4


	//----- nvinfo : EIATTR_CUDA_API_VERSION
	.align		4
        /*0000*/ 	.byte	0x04, 0x37
        /*0002*/ 	.short	(.L_33 - .L_32)
.L_32:
        /*0004*/ 	.word	0x00000082


	//----- nvinfo : EIATTR_KPARAM_INFO
	.align		4
.L_33:
        /*0008*/ 	.byte	0x04, 0x17
        /*000a*/ 	.short	(.L_35 - .L_34)
.L_34:
        /*000c*/ 	.word	0x00000000
        /*0010*/ 	.short	0x0002
        /*0012*/ 	.short	0x0010
        /*0014*/ 	.byte	0x00, 0xf0, 0x21, 0x00


	//----- nvinfo : EIATTR_KPARAM_INFO
	.align		4
.L_35:
        /*0018*/ 	.byte	0x04, 0x17
        /*001a*/ 	.short	(.L_37 - .L_36)
.L_36:
        /*001c*/ 	.word	0x00000000
        /*0020*/ 	.short	0x0001
        /*0022*/ 	.short	0x0008
        /*0024*/ 	.byte	0x00, 0xf0, 0x21, 0x00


	//----- nvinfo : EIATTR_KPARAM_INFO
	.align		4
.L_37:
        /*0028*/ 	.byte	0x04, 0x17
        /*002a*/ 	.short	(.L_39 - .L_38)
.L_38:
        /*002c*/ 	.word	0x00000000
        /*0030*/ 	.short	0x0000
        /*0032*/ 	.short	0x0000
        /*0034*/ 	.byte	0x00, 0xf5, 0x21, 0x00


	//----- nvinfo : EIATTR_SPARSE_MMA_MASK
	.align		4
.L_39:
        /*0038*/ 	.byte	0x03, 0x50
        /*003a*/ 	.short	0x0000


	//----- nvinfo : EIATTR_MAXREG_COUNT
	.align		4
        /*003c*/ 	.byte	0x03, 0x1b
        /*003e*/ 	.short	0x00ff


	//----- nvinfo : EIATTR_MERCURY_ISA_VERSION
	.align		4
        /*0040*/ 	.byte	0x03, 0x5f
        /*0042*/ 	.short	0x0101


	//----- nvinfo : EIATTR_VRC_CTA_INIT_COUNT
	.align		4
        /*0044*/ 	.byte	0x02, 0x4a
	.zero		1
	.zero		1


	//----- nvinfo : EIATTR_EXIT_INSTR_OFFSETS
	.align		4
        /*0048*/ 	.byte	0x04, 0x1c
        /*004a*/ 	.short	(.L_41 - .L_40)


	//   ....[0]....
.L_40:
        /*004c*/ 	.word	0x000000f0


	//   ....[1]....
        /*0050*/ 	.word	0x00000610


	//----- nvinfo : EIATTR_CBANK_PARAM_SIZE
	.align		4
.L_41:
        /*0054*/ 	.byte	0x03, 0x19
        /*0056*/ 	.short	0x0018


	//----- nvinfo : EIATTR_PARAM_CBANK
	.align		4
        /*0058*/ 	.byte	0x04, 0x0a
        /*005a*/ 	.short	(.L_43 - .L_42)
	.align		4
.L_42:
        /*005c*/ 	.word	index@(.nv.constant0._Z14smootherKernelPimm)
        /*0060*/ 	.short	0x0380
        /*0062*/ 	.short	0x0018


	//----- nvinfo : EIATTR_SW_WAR
	.align		4
.L_43:
        /*0064*/ 	.byte	0x04, 0x36
        /*0066*/ 	.short	(.L_45 - .L_44)
.L_44:
        /*0068*/ 	.word	0x00000008
.L_45:


//--------------------- .nv.callgraph             --------------------------
	.section	.nv.callgraph,"",@"SHT_CUDA_CALLGRAPH"
	.align	4
	.sectionentsize	8
	.align		4
        /*0000*/ 	.word	0x00000000
	.align		4
        /*0004*/ 	.word	0xffffffff
	.align		4
        /*0008*/ 	.word	0x00000000
	.align		4
        /*000c*/ 	.word	0xfffffffe
	.align		4
        /*0010*/ 	.word	0x00000000
	.align		4
        /*0014*/ 	.word	0xfffffffd
	.align		4
        /*0018*/ 	.word	0x00000000
	.align		4
        /*001c*/ 	.word	0xfffffffc


//--------------------- .text._Z20borderDetectorKernelPiS_mm --------------------------
	.section	.text._Z20borderDetectorKernelPiS_mm,"ax",@progbits
	.align	128
        .global         _Z20borderDetectorKernelPiS_mm
        .type           _Z20borderDetectorKernelPiS_mm,@function
        .size           _Z20borderDetectorKernelPiS_mm,(.L_x_7 - _Z20borderDetectorKernelPiS_mm)
        .other          _Z20borderDetectorKernelPiS_mm,@"STO_CUDA_ENTRY STV_DEFAULT"
_Z20borderDetectorKernelPiS_mm:
.text._Z20borderDetectorKernelPiS_mm:
[----:B------:R-:W-:Y:S01]  /*0000*/  LDC R1, c[0x0][0x37c] ;  /* 0x0000df00ff017b82 */ /* 0x000fe20000000800 */
[----:B------:R-:W0:Y:S07]  /*0010*/  S2R R2, SR_TID.Y ;  /* 0x0000000000027919 */ /* 0x000e2e0000002200 */
[----:B------:R-:W1:Y:S01]  /*0020*/  LDC R0, c[0x0][0x360] ;  /* 0x0000d800ff007b82 */ /* 0x000e620000000800 */
[----:B------:R-:W2:Y:S01]  /*0030*/  LDCU.128 UR8, c[0x0][0x390] ;  /* 0x00007200ff0877ac */ /* 0x000ea20008000c00 */
[----:B------:R-:W1:Y:S06]  /*0040*/  S2R R7, SR_TID.X ;  /* 0x0000000000077919 */ /* 0x000e6c0000002100 */
[----:B------:R-:W0:Y:S08]  /*0050*/  S2UR UR5, SR_CTAID.Y ;  /* 0x00000000000579c3 */ /* 0x000e300000002600 */
[----:B------:R-:W0:Y:S08]  /*0060*/  LDC R3, c[0x0][0x364] ;  /* 0x0000d900ff037b82 */ /* 0x000e300000000800 */
[----:B------:R-:W1:Y:S01]  /*0070*/  S2UR UR4, SR_CTAID.X ;  /* 0x00000000000479c3 */ /* 0x000e620000002500 */
[----:B0-----:R-:W-:-:S05]  /*0080*/  IMAD R2, R3, UR5, R2 ;  /* 0x0000000503027c24 */ /* 0x001fca000f8e0202 */
[----:B--2---:R-:W-:Y:S01]  /*0090*/  ISETP.GE.U32.AND P0, PT, R2, UR8, PT ;  /* 0x0000000802007c0c */ /* 0x004fe2000bf06070 */
[----:B-1----:R-:W-:-:S03]  /*00a0*/  IMAD R7, R0, UR4, R7 ;  /* 0x0000000400077c24 */ /* 0x002fc6000f8e0207 */
[----:B------:R-:W-:Y:S02]  /*00b0*/  ISETP.GE.U32.AND.EX P0, PT, RZ, UR9, PT, P0 ;  /* 0x00000009ff007c0c */ /* 0x000fe4000bf06100 */
[----:B------:R-:W-:-:S04]  /*00c0*/  ISETP.GE.U32.AND P1, PT, R7, UR10, PT ;  /* 0x0000000a07007c0c */ /* 0x000fc8000bf26070 */
[----:B------:R-:W-:-:S13]  /*00d0*/  ISETP.GE.U32.OR.EX P0, PT, RZ, UR11, P0, P1 ;  /* 0x0000000bff007c0c */ /* 0x000fda0008706510 */
[----:B------:R-:W-:Y:S05]  /*00e0*/  @P0 EXIT ;  /* 0x000000000000094d */ /* 0x000fea0003800000 */
[----:B------:R-:W0:Y:S01]  /*00f0*/  LDCU.64 UR6, c[0x0][0x380] ;  /* 0x00007000ff0677ac */ /* 0x000e220008000a00 */
[----:B------:R-:W-:Y:S01]  /*0100*/  IMAD.MOV.U32 R3, RZ, RZ, RZ ;  /* 0x000000ffff037224 */ /* 0x000fe200078e00ff */
[C---:B------:R-:W-:Y:S01]  /*0110*/  IADD3 R15, PT, PT, R7.reuse, 0x2, RZ ;  /* 0x00000002070f7810 */ /* 0x040fe20007ffe0ff */
[C---:B------:R-:W-:Y:S01]  /*0120*/  VIADD R13, R7.reuse, 0x1 ;  /* 0x00000001070d7836 */ /* 0x040fe20000000000 */
[----:B------:R-:W1:Y:S01]  /*0130*/  LDCU.64 UR4, c[0x0][0x358] ;  /* 0x00006b00ff0477ac */ /* 0x000e620008000a00 */
[----:B------:R-:W-:-:S04]  /*0140*/  IMAD.WIDE.U32 R4, R7, UR8, R2 ;  /* 0x0000000807047c25 */ /* 0x000fc8000f8e0002 */
[----:B------:R-:W-:-:S04]  /*0150*/  IMAD.WIDE.U32 R8, R13, UR8, R2 ;  /* 0x000000080d087c25 */ /* 0x000fc8000f8e0002 */
[----:B------:R-:W-:Y:S02]  /*0160*/  IMAD R7, R7, UR9, R5 ;  /* 0x0000000907077c24 */ /* 0x000fe4000f8e0205 */
[----:B------:R-:W-:Y:S01]  /*0170*/  IMAD.WIDE.U32 R10, R15, UR8, R2 ;  /* 0x000000080f0a7c25 */ /* 0x000fe2000f8e0002 */
[----:B0-----:R-:W-:-:S03]  /*0180*/  LEA R6, P1, R8, UR6, 0x2 ;  /* 0x0000000608067c11 */ /* 0x001fc6000f8210ff */
[C---:B------:R-:W-:Y:S01]  /*0190*/  IMAD.SHL.U32 R2, R4.reuse, 0x4, RZ ;  /* 0x0000000404027824 */ /* 0x040fe200078e00ff */
[----:B------:R-:W-:Y:S01]  /*01a0*/  SHF.L.U64.HI R3, R4, 0x2, R7 ;  /* 0x0000000204037819 */ /* 0x000fe20000010207 */
[----:B------:R-:W-:Y:S02]  /*01b0*/  IMAD R13, R13, UR9, R9 ;  /* 0x000000090d0d7c24 */ /* 0x000fe4000f8e0209 */
[----:B------:R-:W-:Y:S01]  /*01c0*/  IMAD R15, R15, UR9, R11 ;  /* 0x000000090f0f7c24 */ /* 0x000fe2000f8e020b */
[----:B------:R-:W-:Y:S02]  /*01d0*/  IADD3 R4, P0, PT, R2, UR6, RZ ;  /* 0x0000000602047c10 */ /* 0x000fe4000ff1e0ff */
[----:B------:R-:W-:Y:S02]  /*01e0*/  LEA.HI.X R7, R8, UR7, R13, 0x2, P1 ;  /* 0x0000000708077c11 */ /* 0x000fe400088f140d */
[C---:B------:R-:W-:Y:S02]  /*01f0*/  LEA R8, P1, R10.reuse, UR6, 0x2 ;  /* 0x000000060a087c11 */ /* 0x040fe4000f8210ff */
[----:B------:R-:W-:Y:S01]  /*0200*/  IADD3.X R5, PT, PT, R3, UR7, RZ, P0, !PT ;  /* 0x0000000703057c10 */ /* 0x000fe200087fe4ff */
[----:B-1----:R-:W2:Y:S01]  /*0210*/  LDG.E R12, desc[UR4][R6.64+0x8] ;  /* 0x00000804060c7981 */ /* 0x002ea2000c1e1900 */
[----:B------:R-:W-:-:S03]  /*0220*/  LEA.HI.X R9, R10, UR7, R15, 0x2, P1 ;  /* 0x000000070a097c11 */ /* 0x000fc600088f140f */
[----:B------:R-:W3:Y:S04]  /*0230*/  LDG.E R0, desc[UR4][R4.64] ;  /* 0x0000000404007981 */ /* 0x000ee8000c1e1900 */
[----:B------:R-:W3:Y:S04]  /*0240*/  LDG.E R11, desc[UR4][R4.64+0x8] ;  /* 0x00000804040b7981 */ /* 0x000ee8000c1e1900 */
[----:B------:R-:W4:Y:S04]  /*0250*/  LDG.E R13, desc[UR4][R8.64] ;  /* 0x00000004080d7981 */ /* 0x000f28000c1e1900 */
[----:B------:R-:W4:Y:S04]  /*0260*/  LDG.E R14, desc[UR4][R8.64+0x4] ;  /* 0x00000404080e7981 */ /* 0x000f28000c1e1900 */
[----:B------:R-:W5:Y:S04]  /*0270*/  LDG.E R10, desc[UR4][R6.64] ;  /* 0x00000004060a7981 */ /* 0x000f68000c1e1900 */
[----:B------:R-:W2:Y:S04]  /*0280*/  LDG.E R15, desc[UR4][R8.64+0x8] ;  /* 0x00000804080f7981 */ /* 0x000ea8000c1e1900 */
[----:B------:R-:W2:Y:S01]  /*0290*/  LDG.E R19, desc[UR4][R4.64+0x4] ;  /* 0x0000040404137981 */ /* 0x000ea2000c1e1900 */
[----:B------:R-:W-:Y:S01]  /*02a0*/  BSSY.RECONVERGENT B0, `(.L_x_0) ;  /* 0x000001b000007945 */ /* 0x000fe20003800200 */
[----:B---3--:R-:W-:-:S02]  /*02b0*/  IADD3 R17, PT, PT, R0, -R11, RZ ;  /* 0x8000000b00117210 */ /* 0x008fc40007ffe0ff */
[----:B----4-:R-:W-:-:S03]  /*02c0*/  LEA R14, R14, R13, 0x1 ;  /* 0x0000000d0e0e7211 */ /* 0x010fc600078e08ff */
[----:B-----5:R-:W-:Y:S02]  /*02d0*/  IMAD R10, R10, 0x2, R17 ;  /* 0x000000020a0a7824 */ /* 0x020fe400078e0211 */
[----:B--2---:R-:W-:Y:S02]  /*02e0*/  IMAD R12, R12, 0x2, R15 ;  /* 0x000000020c0c7824 */ /* 0x004fe400078e020f */
[----:B------:R-:W-:Y:S01]  /*02f0*/  IMAD.IADD R14, R15, 0x1, R14 ;  /* 0x000000010f0e7824 */ /* 0x000fe200078e020e */
[----:B------:R-:W-:Y:S02]  /*0300*/  LEA R0, R19, R0, 0x1 ;  /* 0x0000000013007211 */ /* 0x000fe400078e08ff */
[----:B------:R-:W-:Y:S02]  /*0310*/  IADD3 R10, PT, PT, -R12, R10, R13 ;  /* 0x0000000a0c0a7210 */ /* 0x000fe40007ffe10d */
[----:B------:R-:W-:-:S03]  /*0320*/  IADD3 R0, PT, PT, -R14, R0, R11 ;  /* 0x000000000e007210 */ /* 0x000fc60007ffe10b */
[----:B------:R-:W-:-:S04]  /*0330*/  IMAD R7, R10, R10, RZ ;  /* 0x0000000a0a077224 */ /* 0x000fc800078e02ff */
[----:B------:R-:W-:-:S05]  /*0340*/  IMAD R7, R0, R0, R7 ;  /* 0x0000000000077224 */ /* 0x000fca00078e0207 */
[----:B------:R-:W-:-:S04]  /*0350*/  I2FP.F32.U32 R0, R7 ;  /* 0x0000000700007245 */ /* 0x000fc80000201000 */
[----:B------:R-:W-:-:S04]  /*0360*/  IADD3 R4, PT, PT, R0, -0xd000000, RZ ;  /* 0xf300000000047810 */ /* 0x000fc80007ffe0ff */
[----:B------:R-:W-:-:S13]  /*0370*/  ISETP.GT.U32.AND P0, PT, R4, 0x727fffff, PT ;  /* 0x727fffff0400780c */ /* 0x000fda0003f04070 */
[----:B------:R-:W-:Y:S05]  /*0380*/  @!P0 BRA `(.L_x_1) ;  /* 0x0000000000188947 */ /* 0x000fea0003800000 */
[----:B------:R-:W-:Y:S01]  /*0390*/  BSSY.RECONVERGENT B1, `(.L_x_2) ;  /* 0x0000003000017945 */ /* 0x000fe20003800200 */
[----:B------:R-:W-:-:S07]  /*03a0*/  MOV R9, 0x3c0 ;  /* 0x000003c000097802 */ /* 0x000fce0000000f00 */
[----:B------:R-:W-:Y:S05]  /*03b0*/  CALL.REL.NOINC `($__internal_0_$__cuda_sm20_sqrt_ru_f32_slowpath) ;  /* 0x00000000004c7944 */ /* 0x000fea0003c00000 */
[----:B------:R-:W-:Y:S05]  /*03c0*/  BSYNC.RECONVERGENT B1 ;  /* 0x0000000000017941 */ /* 0x000fea0003800200 */
.L_x_2:
[----:B------:R-:W-:Y:S01]  /*03d0*/  IMAD.MOV.U32 R4, RZ, RZ, R0 ;  /* 0x000000ffff047224 */ /* 0x000fe200078e0000 */
[----:B------:R-:W-:Y:S06]  /*03e0*/  BRA `(.L_x_3) ;  /* 0x0000000000187947 */ /* 0x000fec0003800000 */
.L_x_1:
[----:B------:R-:W0:Y:S02]  /*03f0*/  MUFU.RSQ R5, R0 ;  /* 0x0000000000057308 */ /* 0x000e240000001400 */
[----:B0-----:R-:W-:Y:S01]  /*0400*/  FMUL.FTZ R7, R0, R5 ;  /* 0x0000000500077220 */ /* 0x001fe20000410000 */
[----:B------:R-:W-:-:S03]  /*0410*/  FMUL.FTZ R5, R5, 0.5 ;  /* 0x3f00000005057820 */ /* 0x000fc60000410000 */
[----:B------:R-:W-:-:S04]  /*0420*/  FADD.FTZ R4, -R7, -RZ ;  /* 0x800000ff07047221 */ /* 0x000fc80000010100 */
[----:B------:R-:W-:-:S04]  /*0430*/  FFMA R4, R7, R4, R0 ;  /* 0x0000000407047223 */ /* 0x000fc80000000000 */
[----:B------:R-:W-:-:S07]  /*0440*/  FFMA.RP R4, R4, R5, R7 ;  /* 0x0000000504047223 */ /* 0x000fce0000008007 */
.L_x_3:
[----:B------:R-:W-:Y:S05]  /*0450*/  BSYNC.RECONVERGENT B0 ;  /* 0x0000000000007941 */ /* 0x000fea0003800200 */
.L_x_0:
[----:B------:R-:W0:Y:S01]  /*0460*/  LDCU.64 UR6, c[0x0][0x388] ;  /* 0x00007100ff0677ac */ /* 0x000e220008000a00 */
[C---:B------:R-:W-:Y:S02]  /*0470*/  FSETP.GEU.AND P1, PT, R4.reuse, 200, PT ;  /* 0x434800000400780b */ /* 0x040fe40003f2e000 */
[----:B------:R-:W-:Y:S02]  /*0480*/  FSETP.GT.AND P0, PT, R4, 150, PT ;  /* 0x431600000400780b */ /* 0x000fe40003f04000 */
[----:B------:R-:W-:-:S04]  /*0490*/  SEL R0, RZ, 0xff, P1 ;  /* 0x000000ffff007807 */ /* 0x000fc80000800000 */
[----:B------:R-:W-:Y:S02]  /*04a0*/  SEL R5, R0, RZ, P0 ;  /* 0x000000ff00057207 */ /* 0x000fe40000000000 */
[----:B0-----:R-:W-:-:S04]  /*04b0*/  IADD3 R2, P2, PT, R2, UR6, RZ ;  /* 0x0000000602027c10 */ /* 0x001fc8000ff5e0ff */
[----:B------:R-:W-:-:S05]  /*04c0*/  IADD3.X R3, PT, PT, R3, UR7, RZ, P2, !PT ;  /* 0x0000000703037c10 */ /* 0x000fca00097fe4ff */
[----:B------:R-:W-:Y:S01]  /*04d0*/  STG.E desc[UR4][R2.64], R5 ;  /* 0x0000000502007986 */ /* 0x000fe2000c101904 */
[----:B------:R-:W-:Y:S05]  /*04e0*/  EXIT ;  /* 0x000000000000794d */ /* 0x000fea0003800000 */
        .weak           $__internal_0_$__cuda_sm20_sqrt_ru_f32_slowpath
        .type           $__internal_0_$__cuda_sm20_sqrt_ru_f32_slowpath,@function
        .size           $__internal_0_$__cuda_sm20_sqrt_ru_f32_slowpath,(.L_x_7 - $__internal_0_$__cuda_sm20_sqrt_ru_f32_slowpath)
$__internal_0_$__cuda_sm20_sqrt_ru_f32_slowpath:
[----:B------:R-:W-:-:S13]  /*04f0*/  LOP3.LUT P0, RZ, R0, 0x7fffffff, RZ, 0xc0, !PT ;  /* 0x7fffffff00ff7812 */ /* 0x000fda000780c0ff */
[----:B------:R-:W-:Y:S01]  /*0500*/  @!P0 MOV R4, R0 ;  /* 0x0000000000048202 */ /* 0x000fe20000000f00 */
[----:B------:R-:W-:Y:S06]  /*0510*/  @!P0 BRA `(.L_x_4) ;  /* 0x0000000000408947 */ /* 0x000fec0003800000 */
[----:B------:R-:W-:-:S13]  /*0520*/  FSETP.GEU.FTZ.AND P0, PT, R0, RZ, PT ;  /* 0x000000ff0000720b */ /* 0x000fda0003f1e000 */
[----:B------:R-:W-:Y:S01]  /*0530*/  @!P0 IMAD.MOV.U32 R4, RZ, RZ, 0x7fffffff ;  /* 0x7fffffffff048424 */ /* 0x000fe200078e00ff */
[----:B------:R-:W-:Y:S06]  /*0540*/  @!P0 BRA `(.L_x_4) ;  /* 0x0000000000348947 */ /* 0x000fec0003800000 */
[----:B------:R-:W-:-:S13]  /*0550*/  FSETP.GTU.FTZ.AND P0, PT, |R0|, +INF , PT ;  /* 0x7f8000000000780b */ /* 0x000fda0003f1c200 */
[----:B------:R-:W-:Y:S01]  /*0560*/  @P0 FADD.FTZ R4, R0, 1 ;  /* 0x3f80000000040421 */ /* 0x000fe20000010000 */
[----:B------:R-:W-:Y:S06]  /*0570*/  @P0 BRA `(.L_x_4) ;  /* 0x0000000000280947 */ /* 0x000fec0003800000 */
[----:B------:R-:W-:-:S13]  /*0580*/  FSETP.NEU.FTZ.AND P0, PT, |R0|, +INF , PT ;  /* 0x7f8000000000780b */ /* 0x000fda0003f1d200 */
[----:B------:R-:W-:-:S04]  /*0590*/  @P0 FFMA R5, R0, 1.84467440737095516160e+19, RZ ;  /* 0x5f80000000050823 */ /* 0x000fc800000000ff */
[----:B------:R-:W0:Y:S02]  /*05a0*/  @P0 MUFU.RSQ R4, R5 ;  /* 0x0000000500040308 */ /* 0x000e240000001400 */
[----:B0-----:R-:W-:Y:S01]  /*05b0*/  @P0 FMUL.FTZ R6, R5, R4 ;  /* 0x0000000405060220 */ /* 0x001fe20000410000 */
[----:B------:R-:W-:Y:S01]  /*05c0*/  @P0 FMUL.FTZ R8, R4, 0.5 ;  /* 0x3f00000004080820 */ /* 0x000fe20000410000 */
[----:B------:R-:W-:Y:S02]  /*05d0*/  @!P0 MOV R4, R0 ;  /* 0x0000000000048202 */ /* 0x000fe40000000f00 */
[----:B------:R-:W-:-:S04]  /*05e0*/  @P0 FADD.FTZ R7, -R6, -RZ ;  /* 0x800000ff06070221 */ /* 0x000fc80000010100 */
[----:B------:R-:W-:-:S04]  /*05f0*/  @P0 FFMA R7, R6, R7, R5 ;  /* 0x0000000706070223 */ /* 0x000fc80000000005 */
[----:B------:R-:W-:-:S04]  /*0600*/  @P0 FFMA.RP R7, R7, R8, R6 ;  /* 0x0000000807070223 */ /* 0x000fc80000008006 */
[----:B------:R-:W-:-:S07]  /*0610*/  @P0 FMUL.FTZ R4, R7, 2.3283064365386962891e-10 ;  /* 0x2f80000007040820 */ /* 0x000fce0000410000 */
.L_x_4:
[----:B------:R-:W-:Y:S01]  /*0620*/  IMAD.MOV.U32 R0, RZ, RZ, R4 ;  /* 0x000000ffff007224 */ /* 0x000fe200078e0004 */
[----:B------:R-:W-:Y:S01]  /*0630*/  MOV R4, R9 ;  /* 0x0000000900047202 */ /* 0x000fe20000000f00 */
[----:B------:R-:W-:-:S04]  /*0640*/  IMAD.MOV.U32 R5, RZ, RZ, 0x0 ;  /* 0x00000000ff057424 */ /* 0x000fc800078e00ff */
[----:B------:R-:W-:Y:S05]  /*0650*/  RET.REL.NODEC R4 `(_Z20borderDetectorKernelPiS_mm) ;  /* 0xfffffff804687950 */ /* 0x000fea0003c3ffff */
.L_x_5:
[----:B------:R-:W-:-:S00]  /*0660*/  BRA `(.L_x_5) ;  /* 0xfffffffc00fc7947 */ /* 0x000fc0000383ffff */
[----:B------:R-:W-:-:S00]  /*0670*/  NOP ;  /* 0x0000000000007918 */ /* 0x000fc00000000000 */
        /* <DEDUP_REMOVED lines=8> */
.L_x_7:


//--------------------- .text._Z14smootherKernelPimm --------------------------
	.section	.text._Z14smootherKernelPimm,"ax",@progbits
	.align	128
        .global         _Z14smootherKernelPimm
        .type           _Z14smootherKernelPimm,@function
        .size           _Z14smootherKernelPimm,(.L_x_9 - _Z14smootherKernelPimm)
        .other          _Z14smootherKernelPimm,@"STO_CUDA_ENTRY STV_DEFAULT"
_Z14smootherKernelPimm:
.text._Z14smootherKernelPimm:
[----:B------:R-:W-:Y:S01]  /*0000*/  LDC R1, c[0x0][0x37c] ;  /* 0x0000df00ff017b82 */ /* 0x000fe20000000800 */
[----:B------:R-:W0:Y:S07]  /*0010*/  S2R R6, SR_TID.Y ;  /* 0x0000000000067919 */ /* 0x000e2e0000002200 */
[----:B------:R-:W1:Y:S01]  /*0020*/  LDC R0, c[0x0][0x360] ;  /* 0x0000d800ff007b82 */ /* 0x000e620000000800 */
[----:B------:R-:W2:Y:S01]  /*0030*/  LDCU.64 UR6, c[0x0][0x388] ;  /* 0x00007100ff0677ac */ /* 0x000ea20008000a00 */
[----:B------:R-:W1:Y:S01]  /*0040*/  S2R R27, SR_TID.X ;  /* 0x00000000001b7919 */ /* 0x000e620000002100 */
[----:B------:R-:W3:Y:S05]  /*0050*/  LDCU.64 UR8, c[0x0][0x390] ;  /* 0x00007200ff0877ac */ /* 0x000eea0008000a00 */
[----:B------:R-:W0:Y:S08]  /*0060*/  S2UR UR5, SR_CTAID.Y ;  /* 0x00000000000579c3 */ /* 0x000e300000002600 */
[----:B------:R-:W0:Y:S08]  /*0070*/  LDC R7, c[0x0][0x364] ;  /* 0x0000d900ff077b82 */ /* 0x000e300000000800 */
[----:B------:R-:W1:Y:S01]  /*0080*/  S2UR UR4, SR_CTAID.X ;  /* 0x00000000000479c3 */ /* 0x000e620000002500 */
[----:B0-----:R-:W-:-:S05]  /*0090*/  IMAD R6, R7, UR5, R6 ;  /* 0x0000000507067c24 */ /* 0x001fca000f8e0206 */
[----:B--2---:R-:W-:Y:S01]  /*00a0*/  ISETP.GE.U32.AND P1, PT, R6, UR6, PT ;  /* 0x0000000606007c0c */ /* 0x004fe2000bf26070 */
[----:B-1----:R-:W-:-:S03]  /*00b0*/  IMAD R27, R0, UR4, R27 ;  /* 0x00000004001b7c24 */ /* 0x002fc6000f8e021b */
[----:B------:R-:W-:Y:S02]  /*00c0*/  ISETP.GE.U32.AND.EX P1, PT, RZ, UR7, PT, P1 ;  /* 0x00000007ff007c0c */ /* 0x000fe4000bf26110 */
[----:B---3--:R-:W-:-:S04]  /*00d0*/  ISETP.GE.U32.AND P0, PT, R27, UR8, PT ;  /* 0x000000081b007c0c */ /* 0x008fc8000bf06070 */
[----:B------:R-:W-:-:S13]  /*00e0*/  ISETP.GE.U32.OR.EX P0, PT, RZ, UR9, P1, P0 ;  /* 0x00000009ff007c0c */ /* 0x000fda0008f06500 */
[----:B------:R-:W-:Y:S05]  /*00f0*/  @P0 EXIT ;  /* 0x000000000000094d */ /* 0x000fea0003800000 */
[----:B------:R-:W0:Y:S01]  /*0100*/  LDCU.64 UR8, c[0x0][0x380] ;  /* 0x00007000ff0877ac */ /* 0x000e220008000a00 */
[----:B------:R-:W-:Y:S01]  /*0110*/  HFMA2 R7, -RZ, RZ, 0, 0 ;  /* 0x00000000ff077431 */ /* 0x000fe200000001ff */
[----:B------:R-:W1:Y:S02]  /*0120*/  LDCU.64 UR4, c[0x0][0x358] ;  /* 0x00006b00ff0477ac */ /* 0x000e640008000a00 */
[----:B------:R-:W-:-:S04]  /*0130*/  IMAD.WIDE.U32 R4, R27, UR6, R6 ;  /* 0x000000061b047c25 */ /* 0x000fc8000f8e0006 */
[----:B------:R-:W-:Y:S01]  /*0140*/  IMAD R3, R27, UR7, R5 ;  /* 0x000000071b037c24 */ /* 0x000fe2000f8e0205 */
[----:B0-----:R-:W-:-:S04]  /*0150*/  LEA R2, P0, R4, UR8, 0x2 ;  /* 0x0000000804027c11 */ /* 0x001fc8000f8010ff */
[----:B------:R-:W-:-:S05]  /*0160*/  LEA.HI.X R3, R4, UR9, R3, 0x2, P0 ;  /* 0x0000000904037c11 */ /* 0x000fca00080f1403 */
[----:B-1----:R-:W2:Y:S04]  /*0170*/  LDG.E R15, desc[UR4][R2.64] ;  /* 0x00000004020f7981 */ /* 0x002ea8000c1e1900 */
[----:B------:R-:W2:Y:S04]  /*0180*/  LDG.E R18, desc[UR4][R2.64+0x4] ;  /* 0x0000040402127981 */ /* 0x000ea8000c1e1900 */
[----:B------:R-:W3:Y:S01]  /*0190*/  LDG.E R13, desc[UR4][R2.64+0x8] ;  /* 0x00000804020d7981 */ /* 0x000ee2000c1e1900 */
[----:B------:R-:W-:-:S03]  /*01a0*/  IADD3 R9, PT, PT, R27, 0x1, RZ ;  /* 0x000000011b097810 */ /* 0x000fc60007ffe0ff */
[----:B------:R-:W4:Y:S02]  /*01b0*/  LDG.E R0, desc[UR4][R2.64+0xc] ;  /* 0x00000c0402007981 */ /* 0x000f24000c1e1900 */
[C---:B------:R-:W-:Y:S02]  /*01c0*/  IMAD.WIDE.U32 R4, R9.reuse, UR6, R6 ;  /* 0x0000000609047c25 */ /* 0x040fe4000f8e0006 */
[----:B------:R-:W5:Y:S02]  /*01d0*/  LDG.E R14, desc[UR4][R2.64+0x10] ;  /* 0x00001004020e7981 */ /* 0x000f64000c1e1900 */
[----:B------:R-:W-:Y:S01]  /*01e0*/  IMAD R9, R9, UR7, R5 ;  /* 0x0000000709097c24 */ /* 0x000fe2000f8e0205 */
[----:B------:R-:W-:-:S04]  /*01f0*/  LEA R20, P0, R4, UR8, 0x2 ;  /* 0x0000000804147c11 */ /* 0x000fc8000f8010ff */
[----:B------:R-:W-:-:S05]  /*0200*/  LEA.HI.X R21, R4, UR9, R9, 0x2, P0 ;  /* 0x0000000904157c11 */ /* 0x000fca00080f1409 */
[----:B------:R-:W5:Y:S01]  /*0210*/  LDG.E R12, desc[UR4][R20.64] ;  /* 0x00000004140c7981 */ /* 0x000f62000c1e1900 */
[----:B------:R-:W-:-:S03]  /*0220*/  IADD3 R9, PT, PT, R27, 0x2, RZ ;  /* 0x000000021b097810 */ /* 0x000fc60007ffe0ff */
[----:B------:R-:W5:Y:S02]  /*0230*/  LDG.E R16, desc[UR4][R20.64+0x4] ;  /* 0x0000040414107981 */ /* 0x000f64000c1e1900 */
[C---:B------:R-:W-:Y:S02]  /*0240*/  IMAD.WIDE.U32 R4, R9.reuse, UR6, R6 ;  /* 0x0000000609047c25 */ /* 0x040fe4000f8e0006 */
[----:B------:R-:W5:Y:S02]  /*0250*/  LDG.E R19, desc[UR4][R20.64+0x8] ;  /* 0x0000080414137981 */ /* 0x000f64000c1e1900 */
[----:B------:R-:W-:Y:S01]  /*0260*/  IMAD R9, R9, UR7, R5 ;  /* 0x0000000709097c24 */ /* 0x000fe2000f8e0205 */
[C---:B------:R-:W-:Y:S01]  /*0270*/  LEA R8, P0, R4.reuse, UR8, 0x2 ;  /* 0x0000000804087c11 */ /* 0x040fe2000f8010ff */
[----:B------:R-:W5:Y:S03]  /*0280*/  LDG.E R17, desc[UR4][R20.64+0xc] ;  /* 0x00000c0414117981 */ /* 0x000f66000c1e1900 */
[----:B------:R-:W-:Y:S01]  /*0290*/  LEA.HI.X R9, R4, UR9, R9, 0x2, P0 ;  /* 0x0000000904097c11 */ /* 0x000fe200080f1409 */
[----:B------:R-:W5:Y:S01]  /*02a0*/  LDG.E R26, desc[UR4][R20.64+0x10] ;  /* 0x00001004141a7981 */ /* 0x000f62000c1e1900 */
[----:B------:R-:W-:-:S03]  /*02b0*/  IADD3 R5, PT, PT, R27, 0x3, RZ ;  /* 0x000000031b057810 */ /* 0x000fc60007ffe0ff */
[----:B------:R-:W5:Y:S04]  /*02c0*/  LDG.E R25, desc[UR4][R8.64] ;  /* 0x0000000408197981 */ /* 0x000f68000c1e1900 */
[----:B------:R-:W5:Y:S01]  /*02d0*/  LDG.E R24, desc[UR4][R8.64+0x4] ;  /* 0x0000040408187981 */ /* 0x000f62000c1e1900 */
[----:B------:R-:W-:-:S03]  /*02e0*/  IMAD.WIDE.U32 R10, R5, UR6, R6 ;  /* 0x00000006050a7c25 */ /* 0x000fc6000f8e0006 */
[----:B------:R-:W5:Y:S01]  /*02f0*/  LDG.E R23, desc[UR4][R8.64+0x8] ;  /* 0x0000080408177981 */ /* 0x000f62000c1e1900 */
[----:B------:R-:W-:Y:S01]  /*0300*/  IMAD R5, R5, UR7, R11 ;  /* 0x0000000705057c24 */ /* 0x000fe2000f8e020b */
[C---:B------:R-:W-:Y:S02]  /*0310*/  LEA R4, P0, R10.reuse, UR8, 0x2 ;  /* 0x000000080a047c11 */ /* 0x040fe4000f8010ff */
[----:B------:R-:W5:Y:S02]  /*0320*/  LDG.E R22, desc[UR4][R8.64+0xc] ;  /* 0x00000c0408167981 */ /* 0x000f64000c1e1900 */
[----:B------:R-:W-:Y:S02]  /*0330*/  LEA.HI.X R5, R10, UR9, R5, 0x2, P0 ;  /* 0x000000090a057c11 */ /* 0x000fe400080f1405 */
[----:B------:R-:W5:Y:S04]  /*0340*/  LDG.E R28, desc[UR4][R8.64+0x10] ;  /* 0x00001004081c7981 */ /* 0x000f68000c1e1900 */
[----:B------:R-:W5:Y:S01]  /*0350*/  LDG.E R20, desc[UR4][R4.64] ;  /* 0x0000000404147981 */ /* 0x000f62000c1e1900 */
[----:B------:R-:W-:-:S03]  /*0360*/  VIADD R11, R27, 0x4 ;  /* 0x000000041b0b7836 */ /* 0x000fc60000000000 */
        /* <DEDUP_REMOVED lines=8> */
[----:B------:R-:W5:Y:S04]  /*03f0*/  LDG.E R6, desc[UR4][R10.64] ;  /* 0x000000040a067981 */ /* 0x000f68000c1e1900 */
[----:B------:R-:W5:Y:S04]  /*0400*/  LDG.E R9, desc[UR4][R10.64+0x4] ;  /* 0x000004040a097981 */ /* 0x000f68000c1e1900 */
[----:B------:R-:W5:Y:S04]  /*0410*/  LDG.E R7, desc[UR4][R10.64+0x8] ;  /* 0x000008040a077981 */ /* 0x000f68000c1e1900 */
[----:B------:R-:W5:Y:S01]  /*0420*/  LDG.E R4, desc[UR4][R10.64+0x10] ;  /* 0x000010040a047981 */ /* 0x000f62000c1e1900 */
[----:B--2---:R-:W-:-:S04]  /*0430*/  LEA R18, R18, R15, 0x1 ;  /* 0x0000000f12127211 */ /* 0x004fc800078e08ff */
[----:B------:R-:W-:-:S05]  /*0440*/  SHF.L.U32 R18, R18, 0x1, RZ ;  /* 0x0000000112127819 */ /* 0x000fca00000006ff */
[----:B---3--:R-:W-:Y:S02]  /*0450*/  IMAD R15, R13, 0x5, R18 ;  /* 0x000000050d0f7824 */ /* 0x008fe400078e0212 */
[----:B------:R-:W2:Y:S03]  /*0460*/  LDG.E R13, desc[UR4][R10.64+0xc] ;  /* 0x00000c040a0d7981 */ /* 0x000ea6000c1e1900 */
[----:B----4-:R-:W-:-:S05]  /*0470*/  LEA R15, R0, R15, 0x2 ;  /* 0x0000000f000f7211 */ /* 0x010fca00078e10ff */
[----:B-----5:R-:W-:-:S05]  /*0480*/  IMAD R15, R14, 0x2, R15 ;  /* 0x000000020e0f7824 */ /* 0x020fca00078e020f */
[----:B------:R-:W-:-:S05]  /*0490*/  LEA R15, R12, R15, 0x2 ;  /* 0x0000000f0c0f7211 */ /* 0x000fca00078e10ff */
[----:B------:R-:W-:-:S04]  /*04a0*/  IMAD R16, R16, 0x9, R15 ;  /* 0x0000000910107824 */ /* 0x000fc800078e020f */
[----:B------:R-:W-:-:S04]  /*04b0*/  IMAD R16, R19, 0xc, R16 ;  /* 0x0000000c13107824 */ /* 0x000fc800078e0210 */
[----:B------:R-:W-:-:S05]  /*04c0*/  IMAD R17, R17, 0x9, R16 ;  /* 0x0000000911117824 */ /* 0x000fca00078e0210 */
[----:B------:R-:W-:-:S05]  /*04d0*/  LEA R26, R26, R17, 0x2 ;  /* 0x000000111a1a7211 */ /* 0x000fca00078e10ff */
[----:B------:R-:W-:-:S04]  /*04e0*/  IMAD R25, R25, 0x5, R26 ;  /* 0x0000000519197824 */ /* 0x000fc800078e021a */
[----:B------:R-:W-:-:S04]  /*04f0*/  IMAD R24, R24, 0xc, R25 ;  /* 0x0000000c18187824 */ /* 0x000fc800078e0219 */
[----:B------:R-:W-:-:S04]  /*0500*/  IMAD R23, R23, 0xf, R24 ;  /* 0x0000000f17177824 */ /* 0x000fc800078e0218 */
[----:B------:R-:W-:-:S04]  /*0510*/  IMAD R23, R22, 0xc, R23 ;  /* 0x0000000c16177824 */ /* 0x000fc800078e0217 */
[----:B------:R-:W-:-:S05]  /*0520*/  IMAD R23, R28, 0x5, R23 ;  /* 0x000000051c177824 */ /* 0x000fca00078e0217 */
[----:B------:R-:W-:-:S05]  /*0530*/  LEA R20, R20, R23, 0x2 ;  /* 0x0000001714147211 */ /* 0x000fca00078e10ff */
[----:B------:R-:W-:-:S04]  /*0540*/  IMAD R20, R21, 0x9, R20 ;  /* 0x0000000915147824 */ /* 0x000fc800078e0214 */
[----:B------:R-:W-:-:S04]  /*0550*/  IMAD R20, R29, 0xc, R20 ;  /* 0x0000000c1d147824 */ /* 0x000fc800078e0214 */
[----:B------:R-:W-:-:S04]  /*0560*/  IMAD R27, R27, 0x9, R20 ;  /* 0x000000091b1b7824 */ /* 0x000fc800078e0214 */
[----:B------:R-:W-:-:S05]  /*0570*/  IMAD R27, R8, 0x4, R27 ;  /* 0x00000004081b7824 */ /* 0x000fca00078e021b */
[----:B------:R-:W-:-:S04]  /*0580*/  LEA R6, R6, R27, 0x1 ;  /* 0x0000001b06067211 */ /* 0x000fc800078e08ff */
[----:B------:R-:W-:-:S05]  /*0590*/  LEA R6, R9, R6, 0x2 ;  /* 0x0000000609067211 */ /* 0x000fca00078e10ff */
[----:B------:R-:W-:-:S05]  /*05a0*/  IMAD R6, R7, 0x5, R6 ;  /* 0x0000000507067824 */ /* 0x000fca00078e0206 */
[----:B--2---:R-:W-:-:S04]  /*05b0*/  LEA R13, R13, R6, 0x2 ;  /* 0x000000060d0d7211 */ /* 0x004fc800078e10ff */
[----:B------:R-:W-:-:S05]  /*05c0*/  LEA R4, R4, R13, 0x1 ;  /* 0x0000000d04047211 */ /* 0x000fca00078e08ff */
[----:B------:R-:W-:-:S05]  /*05d0*/  IMAD.HI R4, R4, 0x19c2d14f, RZ ;  /* 0x19c2d14f04047827 */ /* 0x000fca00078e02ff */
[----:B------:R-:W-:-:S04]  /*05e0*/  SHF.R.U32.HI R5, RZ, 0x1f, R4 ;  /* 0x0000001fff057819 */ /* 0x000fc80000011604 */
[----:B------:R-:W-:-:S05]  /*05f0*/  LEA.HI.SX32 R5, R4, R5, 0x1c ;  /* 0x0000000504057211 */ /* 0x000fca00078fe2ff */
[----:B------:R-:W-:Y:S01]  /*0600*/  STG.E desc[UR4][R2.64], R5 ;  /* 0x0000000502007986 */ /* 0x000fe2000c101904 */
[----:B------:R-:W-:Y:S05]  /*0610*/  EXIT ;  /* 0x000000000000794d */ /* 0x000fea0003800000 */
.L_x_6:
        /* <DEDUP_REMOVED lines=14> */
.L_x_9:


//--------------------- .nv.shared.reserved.0     --------------------------
	.section	.nv.shared.reserved.0,"aw",@nobits
	.weak		__nv_reservedSMEM_offset_0_alias
	.size		__nv_reservedSMEM_offset_0_alias, 0, 64
	.other		__nv_reservedSMEM_offset_0_alias,@"STO_CUDA_RESERVED_SHARED STV_DEFAULT"
__nv_reservedSMEM_offset_0_alias:
	.zero		0
	.zero		64


//--------------------- .nv.constant0._Z20borderDetectorKernelPiS_mm --------------------------
	.section	.nv.constant0._Z20borderDetectorKernelPiS_mm,"a",@progbits
	.sectionflags	@""
	.align	4
.nv.constant0._Z20borderDetectorKernelPiS_mm:
	.zero		928


//--------------------- .nv.constant0._Z14smootherKernelPimm --------------------------
	.section	.nv.constant0._Z14smootherKernelPimm,"a",@progbits
	.sectionflags	@""
	.align	4
.nv.constant0._Z14smootherKernelPimm:
	.zero		920


//--------------------- SYMBOLS --------------------------

	.type		.nv.reservedSmem.offset0,@object
	.size		.nv.reservedSmem.offset0,0x4
